//
// Generated by NVIDIA NVVM Compiler
//
// Compiler Build ID: CL-36424714
// Cuda compilation tools, release 13.0, V13.0.88
// Based on NVVM 20.0.0
//

.version 9.0
.target sm_100
.address_size 64

	// .globl	kernel

.visible .entry kernel(
	.param .u64 .ptr .align 1 kernel_param_0,
	.param .u64 .ptr .align 1 kernel_param_1
)
{
	.reg .pred 	%p<8>;
	.reg .b32 	%r<21>;
	.reg .b32 	%f<11>;
	.reg .b64 	%rd<9>;

	ld.param.u64 	%rd2, [kernel_param_0];
	ld.param.u64 	%rd3, [kernel_param_1];
	cvta.to.global.u64 	%rd1, %rd2;
	cvta.to.global.u64 	%rd4, %rd3;
	mov.u32 	%r7, %tid.x;
	mov.u32 	%r8, %tid.y;
	mov.u32 	%r9, %ntid.x;
	mad.lo.s32 	%r10, %r8, %r9, %r7;
	mov.u32 	%r11, %tid.z;
	mov.u32 	%r12, %ntid.y;
	mul.lo.s32 	%r13, %r9, %r12;
	mad.lo.s32 	%r1, %r13, %r11, %r10;
	mov.u32 	%r14, %ntid.z;
	mul.lo.s32 	%r2, %r13, %r14;
	ld.global.u32 	%r15, [%rd4];
	shl.b32 	%r16, %r15, 1;
	mul.wide.u32 	%rd5, %r16, 4;
	add.s64 	%rd6, %rd4, %rd5;
	ld.global.u32 	%r3, [%rd6+4];
	setp.ge.u32 	%p1, %r1, %r3;
	mov.f32 	%f10, 0f00000000;
	@%p1 bra 	$L__BB0_2;
	mul.wide.u32 	%rd7, %r1, 4;
	add.s64 	%rd8, %rd1, %rd7;
	ld.global.f32 	%f10, [%rd8];
$L__BB0_2:
	setp.lt.u32 	%p2, %r2, 2;
	@%p2 bra 	$L__BB0_5;
	min.u32 	%r4, %r2, 32;
	mov.b32 	%r20, 1;
$L__BB0_4:
	mov.b32 	%r18, %f10;
	shfl.sync.bfly.b32	%r19|%p3, %r18, %r20, 31, -1;
	mov.b32 	%f7, %r19;
	add.f32 	%f10, %f10, %f7;
	shl.b32 	%r20, %r20, 1;
	setp.lt.s32 	%p4, %r20, %r4;
	@%p4 bra 	$L__BB0_4;
$L__BB0_5:
	setp.ne.s32 	%p5, %r1, 0;
	setp.eq.s32 	%p6, %r3, 0;
	or.pred  	%p7, %p5, %p6;
	@%p7 bra 	$L__BB0_7;
	st.global.f32 	[%rd1], %f10;
$L__BB0_7:
	ret;

}


// ===== COMPILED SASS (sm_100) =====

	.target	sm_100

	.elftype	@"ET_EXEC"


//--------------------- .note.nv.tkinfo           --------------------------
	.section	.note.nv.tkinfo,"",@"SHT_NOTE"
	.sectionflags	@"SHF_NOTE_NV_TKINFO"
	.tkinfo
        /*0018*/ 	.word	0x00000002
        /*0030*/ 	.string	""
        /*0030*/ 	.string	"ptxas"
        /*0030*/ 	.string	"Cuda compilation tools, release 13.0, V13.0.88"
        /*0030*/ 	.string	"Build cuda_13.0.r13.0/compiler.36424714_0"
        /*0030*/ 	.string	"-arch sm_100 -m 64 "



//--------------------- .note.nv.cuinfo           --------------------------
	.section	.note.nv.cuinfo,"",@"SHT_NOTE"
	.sectionflags	@"SHF_NOTE_NV_CUINFO"
        /*0018*/ 	.short	0x0002
        /*001a*/ 	.short	0x0064
        /*001c*/ 	.short	0x0082
	.zero		2


//--------------------- .nv.info                  --------------------------
	.section	.nv.info,"",@"SHT_CUDA_INFO"
	.align	4


	//----- nvinfo : EIATTR_REGCOUNT
	.align		4
        /*0000*/ 	.byte	0x04, 0x2f
        /*0002*/ 	.short	(.L_1 - .L_0)
	.align		4
.L_0:
        /*0004*/ 	.word	index@(kernel)
        /*0008*/ 	.word	0x0000000c


	//----- nvinfo : EIATTR_FRAME_SIZE
	.align		4
.L_1:
        /*000c*/ 	.byte	0x04, 0x11
        /*000e*/ 	.short	(.L_3 - .L_2)
	.align		4
.L_2:
        /*0010*/ 	.word	index@(kernel)
        /*0014*/ 	.word	0x00000000


	//----- nvinfo : EIATTR_MIN_STACK_SIZE
	.align		4
.L_3:
        /*0018*/ 	.byte	0x04, 0x12
        /*001a*/ 	.short	(.L_5 - .L_4)
	.align		4
.L_4:
        /*001c*/ 	.word	index@(kernel)
        /*0020*/ 	.word	0x00000000
.L_5:


//--------------------- .nv.compat                --------------------------
	.section	.nv.compat,"",@"SHT_CUDA_COMPAT_INFO"
	.align	4
        /*0000*/ 	.byte	0x02, 0x09, 0x00, 0x00, 0x02, 0x02, 0x01, 0x00, 0x02, 0x05, 0x05, 0x00, 0x03, 0x07, 0x01, 0x01
        /*0010*/ 	.byte	0x02, 0x03, 0x00, 0x00, 0x02, 0x06, 0x01, 0x00, 0x04, 0x0b, 0x08, 0x00, 0x09, 0x00, 0x00, 0x00
        /*0020*/ 	.byte	0x00, 0x00, 0x00, 0x00


//--------------------- .nv.info.kernel           --------------------------
	.section	.nv.info.kernel,"",@"SHT_CUDA_INFO"
	.sectionflags	@""
	.align	4


	//----- nvinfo : EIATTR_CUDA_API_VERSION
	.align		4
        /*0000*/ 	.byte	0x04, 0x37
        /*0002*/ 	.short	(.L_7 - .L_6)
.L_6:
        /*0004*/ 	.word	0x00000082


	//----- nvinfo : EIATTR_KPARAM_INFO
	.align		4
.L_7:
        /*0008*/ 	.byte	0x04, 0x17
        /*000a*/ 	.short	(.L_9 - .L_8)
.L_8:
        /*000c*/ 	.word	0x00000000
        /*0010*/ 	.short	0x0001
        /*0012*/ 	.short	0x0008
        /*0014*/ 	.byte	0x00, 0xf5, 0x21, 0x00


	//----- nvinfo : EIATTR_KPARAM_INFO
	.align		4
.L_9:
        /*0018*/ 	.byte	0x04, 0x17
        /*001a*/ 	.short	(.L_11 - .L_10)
.L_10:
        /*001c*/ 	.word	0x00000000
        /*0020*/ 	.short	0x0000
        /*0022*/ 	.short	0x0000
        /*0024*/ 	.byte	0x00, 0xf5, 0x21, 0x00


	//----- nvinfo : EIATTR_SPARSE_MMA_MASK
	.align		4
.L_11:
        /*0028*/ 	.byte	0x03, 0x50
        /*002a*/ 	.short	0x0000


	//----- nvinfo : EIATTR_MAXREG_COUNT
	.align		4
        /*002c*/ 	.byte	0x03, 0x1b
        /*002e*/ 	.short	0x00ff


	//----- nvinfo : EIATTR_MERCURY_ISA_VERSION
	.align		4
        /*0030*/ 	.byte	0x03, 0x5f
        /*0032*/ 	.short	0x0101


	//----- nvinfo : EIATTR_COOP_GROUP_MASK_REGIDS
	.align		4
        /*0034*/ 	.byte	0x04, 0x29
        /*0036*/ 	.short	(.L_13 - .L_12)


	//   ....[0]....
.L_12:
        /*0038*/ 	.word	0xffffffff


	//----- nvinfo : EIATTR_COOP_GROUP_INSTR_OFFSETS
	.align		4
.L_13:
        /*003c*/ 	.byte	0x04, 0x28
        /*003e*/ 	.short	(.L_15 - .L_14)


	//   ....[0]....
.L_14:
        /*0040*/ 	.word	0x00000210


	//----- nvinfo : EIATTR_VRC_CTA_INIT_COUNT
	.align		4
.L_15:
        /*0044*/ 	.byte	0x02, 0x4a
	.zero		1
	.zero		1


	//----- nvinfo : EIATTR_EXIT_INSTR_OFFSETS
	.align		4
        /*0048*/ 	.byte	0x04, 0x1c
        /*004a*/ 	.short	(.L_17 - .L_16)


	//   ....[0]....
.L_16:
        /*004c*/ 	.word	0x00000260


	//   ....[1]....
        /*0050*/ 	.word	0x00000290


	//----- nvinfo : EIATTR_CRS_STACK_SIZE
	.align		4
.L_17:
        /*0054*/ 	.byte	0x04, 0x1e
        /*0056*/ 	.short	(.L_19 - .L_18)
.L_18:
        /*0058*/ 	.word	0x00000000


	//----- nvinfo : EIATTR_CBANK_PARAM_SIZE
	.align		4
.L_19:
        /*005c*/ 	.byte	0x03, 0x19
        /*005e*/ 	.short	0x0010


	//----- nvinfo : EIATTR_PARAM_CBANK
	.align		4
        /*0060*/ 	.byte	0x04, 0x0a
        /*0062*/ 	.short	(.L_21 - .L_20)
	.align		4
.L_20:
        /*0064*/ 	.word	index@(.nv.constant0.kernel)
        /*0068*/ 	.short	0x0380
        /*006a*/ 	.short	0x0010


	//----- nvinfo : EIATTR_SW_WAR
	.align		4
.L_21:
        /*006c*/ 	.byte	0x04, 0x36
        /*006e*/ 	.short	(.L_23 - .L_22)
.L_22:
        /*0070*/ 	.word	0x00000008
.L_23:


//--------------------- .nv.callgraph             --------------------------
	.section	.nv.callgraph,"",@"SHT_CUDA_CALLGRAPH"
	.align	4
	.sectionentsize	8
	.align		4
        /*0000*/ 	.word	0x00000000
	.align		4
        /*0004*/ 	.word	0xffffffff
	.align		4
        /*0008*/ 	.word	0x00000000
	.align		4
        /*000c*/ 	.word	0xfffffffe
	.align		4
        /*0010*/ 	.word	0x00000000
	.align		4
        /*0014*/ 	.word	0xfffffffd
	.align		4
        /*0018*/ 	.word	0x00000000
	.align		4
        /*001c*/ 	.word	0xfffffffc


//--------------------- .text.kernel              --------------------------
	.section	.text.kernel,"ax",@progbits
	.align	128
        .global         kernel
        .type           kernel,@function
        .size           kernel,(.L_x_5 - kernel)
        .other          kernel,@"STO_CUDA_ENTRY STV_DEFAULT"
kernel:
.text.kernel:
[----:B------:R-:W-:Y:S08]  /*0000*/  LDC R1, c[0x0][0x37c] ;  /* 0x0000df00ff017b82 */ /* 0x000ff00000000800 */
[----:B------:R-:W0:Y:S01]  /*0010*/  LDC.64 R2, c[0x0][0x388] ;  /* 0x0000e200ff027b82 */ /* 0x000e220000000a00 */
[----:B------:R-:W0:Y:S07]  /*0020*/  LDCU.64 UR6, c[0x0][0x358] ;  /* 0x00006b00ff0677ac */ /* 0x000e2e0008000a00 */
[----:B------:R-:W1:Y:S01]  /*0030*/  LDC.64 R4, c[0x0][0x388] ;  /* 0x0000e200ff047b82 */ /* 0x000e620000000a00 */
[----:B0-----:R-:W2:Y:S01]  /*0040*/  LDG.E R2, desc[UR6][R2.64] ;  /* 0x0000000602027981 */ /* 0x001ea2000c1e1900 */
[----:B------:R-:W0:Y:S01]  /*0050*/  S2R R0, SR_TID.X ;  /* 0x0000000000007919 */ /* 0x000e220000002100 */
[----:B------:R-:W3:Y:S01]  /*0060*/  S2R R9, SR_TID.Z ;  /* 0x0000000000097919 */ /* 0x000ee20000002300 */
[----:B------:R-:W4:Y:S01]  /*0070*/  LDCU UR8, c[0x0][0x360] ;  /* 0x00006c00ff0877ac */ /* 0x000f220008000800 */
[----:B------:R-:W4:Y:S01]  /*0080*/  LDCU UR4, c[0x0][0x364] ;  /* 0x00006c80ff0477ac */ /* 0x000f220008000800 */
[----:B--2---:R-:W-:-:S05]  /*0090*/  SHF.L.U32 R7, R2, 0x1, RZ ;  /* 0x0000000102077819 */ /* 0x004fca00000006ff */
[----:B-1----:R-:W-:-:S06]  /*00a0*/  IMAD.WIDE.U32 R4, R7, 0x4, R4 ;  /* 0x0000000407047825 */ /* 0x002fcc00078e0004 */
[----:B------:R1:W2:Y:S01]  /*00b0*/  LDG.E R4, desc[UR6][R4.64+0x4] ;  /* 0x0000040604047981 */ /* 0x0002a2000c1e1900 */
[----:B----4-:R-:W-:Y:S01]  /*00c0*/  UIMAD UR4, UR8, UR4, URZ ;  /* 0x00000004080472a4 */ /* 0x010fe2000f8e02ff */
[----:B------:R-:W-:Y:S01]  /*00d0*/  BSSY.RECONVERGENT B0, `(.L_x_0) ;  /* 0x000000e000007945 */ /* 0x000fe20003800200 */
[----:B------:R-:W4:Y:S01]  /*00e0*/  LDCU UR5, c[0x0][0x368] ;  /* 0x00006d00ff0577ac */ /* 0x000f220008000800 */
[----:B------:R-:W0:Y:S01]  /*00f0*/  S2R R7, SR_TID.Y ;  /* 0x0000000000077919 */ /* 0x000e220000002200 */
[----:B-1----:R-:W-:Y:S02]  /*0100*/  HFMA2 R5, -RZ, RZ, 0, 0 ;  /* 0x00000000ff057431 */ /* 0x002fe400000001ff */
[----:B0-----:R-:W-:-:S04]  /*0110*/  IMAD R0, R7, UR8, R0 ;  /* 0x0000000807007c24 */ /* 0x001fc8000f8e0200 */
[----:B---3--:R-:W-:Y:S01]  /*0120*/  IMAD R7, R9, UR4, R0 ;  /* 0x0000000409077c24 */ /* 0x008fe2000f8e0200 */
[----:B----4-:R-:W-:-:S04]  /*0130*/  UIMAD UR4, UR4, UR5, URZ ;  /* 0x00000005040472a4 */ /* 0x010fc8000f8e02ff */
[----:B--2---:R-:W-:Y:S02]  /*0140*/  ISETP.GE.U32.AND P1, PT, R7, R4, PT ;  /* 0x000000040700720c */ /* 0x004fe40003f26070 */
[----:B------:R-:W-:-:S04]  /*0150*/  ISETP.NE.AND P0, PT, R4, RZ, PT ;  /* 0x000000ff0400720c */ /* 0x000fc80003f05270 */
[----:B------:R-:W-:-:S07]  /*0160*/  ISETP.NE.OR P0, PT, R7, RZ, !P0 ;  /* 0x000000ff0700720c */ /* 0x000fce0004705670 */
[----:B------:R-:W-:Y:S06]  /*0170*/  @P1 BRA `(.L_x_1) ;  /* 0x00000000000c1947 */ /* 0x000fec0003800000 */
[----:B------:R-:W0:Y:S02]  /*0180*/  LDC.64 R2, c[0x0][0x380] ;  /* 0x0000e000ff027b82 */ /* 0x000e240000000a00 */
[----:B0-----:R-:W-:-:S05]  /*0190*/  IMAD.WIDE.U32 R2, R7, 0x4, R2 ;  /* 0x0000000407027825 */ /* 0x001fca00078e0002 */
[----:B------:R0:W5:Y:S02]  /*01a0*/  LDG.E R5, desc[UR6][R2.64] ;  /* 0x0000000602057981 */ /* 0x000164000c1e1900 */
.L_x_1:
[----:B------:R-:W-:Y:S05]  /*01b0*/  BSYNC.RECONVERGENT B0 ;  /* 0x0000000000007941 */ /* 0x000fea0003800200 */
.L_x_0:
[----:B------:R-:W-:-:S09]  /*01c0*/  UISETP.GE.U32.AND UP0, UPT, UR4, 0x2, UPT ;  /* 0x000000020400788c */ /* 0x000fd2000bf06070 */
[----:B------:R-:W-:Y:S05]  /*01d0*/  BRA.U !UP0, `(.L_x_2) ;  /* 0x0000000108207547 */ /* 0x000fea000b800000 */
[----:B------:R-:W-:Y:S01]  /*01e0*/  UISETP.LT.U32.AND UP0, UPT, UR4, 0x20, UPT ;  /* 0x000000200400788c */ /* 0x000fe2000bf01070 */
[----:B------:R-:W-:-:S03]  /*01f0*/  MOV R0, 0x1 ;  /* 0x0000000100007802 */ /* 0x000fc60000000f00 */
[----:B------:R-:W-:-:S12]  /*0200*/  USEL UR5, UR4, 0x20, UP0 ;  /* 0x0000002004057887 */ /* 0x000fd80008000000 */
.L_x_3:
[----:B0----5:R0:W1:Y:S02]  /*0210*/  SHFL.BFLY PT, R2, R5, R0, 0x1f ;  /* 0x0c001f0005027589 */ /* 0x02106400000e0000 */
[----:B0-----:R-:W-:-:S04]  /*0220*/  SHF.L.U32 R0, R0, 0x1, RZ ;  /* 0x0000000100007819 */ /* 0x001fc800000006ff */
[----:B------:R-:W-:Y:S01]  /*0230*/  ISETP.GE.AND P1, PT, R0, UR5, PT ;  /* 0x0000000500007c0c */ /* 0x000fe2000bf26270 */
[----:B-1----:R-:W-:-:S12]  /*0240*/  FADD R5, R2, R5 ;  /* 0x0000000502057221 */ /* 0x002fd80000000000 */
[----:B------:R-:W-:Y:S05]  /*0250*/  @!P1 BRA `(.L_x_3) ;  /* 0xfffffffc00ec9947 */ /* 0x000fea000383ffff */
.L_x_2:
[----:B------:R-:W-:Y:S05]  /*0260*/  @P0 EXIT ;  /* 0x000000000000094d */ /* 0x000fea0003800000 */
[----:B0-----:R-:W0:Y:S02]  /*0270*/  LDC.64 R2, c[0x0][0x380] ;  /* 0x0000e000ff027b82 */ /* 0x001e240000000a00 */
[----:B0----5:R-:W-:Y:S01]  /*0280*/  STG.E desc[UR6][R2.64], R5 ;  /* 0x0000000502007986 */ /* 0x021fe2000c101906 */
[----:B------:R-:W-:Y:S05]  /*0290*/  EXIT ;  /* 0x000000000000794d */ /* 0x000fea0003800000 */
.L_x_4:
[----:B------:R-:W-:-:S00]  /*02a0*/  BRA `(.L_x_4) ;  /* 0xfffffffc00fc7947 */ /* 0x000fc0000383ffff */
[----:B------:R-:W-:-:S00]  /*02b0*/  NOP ;  /* 0x0000000000007918 */ /* 0x000fc00000000000 */
        /* <DEDUP_REMOVED lines=12> */
.L_x_5:


//--------------------- .nv.shared.reserved.0     --------------------------
	.section	.nv.shared.reserved.0,"aw",@nobits
	.weak		__nv_reservedSMEM_offset_0_alias
	.size		__nv_reservedSMEM_offset_0_alias, 0, 64
	.other		__nv_reservedSMEM_offset_0_alias,@"STO_CUDA_RESERVED_SHARED STV_DEFAULT"
__nv_reservedSMEM_offset_0_alias:
	.zero		0
	.zero		64


//--------------------- .nv.constant0.kernel      --------------------------
	.section	.nv.constant0.kernel,"a",@progbits
	.sectionflags	@""
	.align	4
.nv.constant0.kernel:
	.zero		912


//--------------------- SYMBOLS --------------------------

	.type		.nv.reservedSmem.offset0,@object
	.size		.nv.reservedSmem.offset0,0x4
